	.headerflags	@"EF_CUDA_TEXMODE_UNIFIED EF_CUDA_64BIT_ADDRESS EF_CUDA_ACCELERATORS EF_CUDA_SM90 EF_CUDA_VIRTUAL_SM(EF_CUDA_SM90)"
	.elftype	@"ET_EXEC"


//--------------------- .nv.info                  --------------------------
	.section	.nv.info,"",@"SHT_CUDA_INFO"
	.align	4


	//----- nvinfo : EIATTR_REGCOUNT
	.align		4
        /*0000*/ 	.byte	0x04, 0x2f
        /*0002*/ 	.short	(.L_1 - .L_0)
	.align		4
.L_0:
        /*0004*/ 	.word	index@(triton_poi_fused_convolution_leaky_relu_reflection_pad2d_1)
        /*0008*/ 	.word	0x0000000d


	//----- nvinfo : EIATTR_MIN_STACK_SIZE
	.align		4
.L_1:
        /*000c*/ 	.byte	0x04, 0x12
        /*000e*/ 	.short	(.L_3 - .L_2)
	.align		4
.L_2:
        /*0010*/ 	.word	index@(triton_poi_fused_convolution_leaky_relu_reflection_pad2d_1)
        /*0014*/ 	.word	0x00000000


	//----- nvinfo : EIATTR_FRAME_SIZE
	.align		4
.L_3:
        /*0018*/ 	.byte	0x04, 0x11
        /*001a*/ 	.short	(.L_5 - .L_4)
	.align		4
.L_4:
        /*001c*/ 	.word	index@(triton_poi_fused_convolution_leaky_relu_reflection_pad2d_1)
        /*0020*/ 	.word	0x00000000


	//----- nvinfo : EIATTR_MIN_STACK_SIZE
	.align		4
.L_5:
        /*0024*/ 	.byte	0x04, 0x12
        /*0026*/ 	.short	(.L_7 - .L_6)
	.align		4
.L_6:
        /*0028*/ 	.word	index@(triton_poi_fused_convolution_leaky_relu_reflection_pad2d_1)
        /*002c*/ 	.word	0x00000000
.L_7:


//--------------------- .nv.info.triton_poi_fused_convolution_leaky_relu_reflection_pad2d_1 --------------------------
	.section	.nv.info.triton_poi_fused_convolution_leaky_relu_reflection_pad2d_1,"",@"SHT_CUDA_INFO"
	.sectionflags	@""
	.align	4


	//----- nvinfo : EIATTR_CUDA_API_VERSION
	.align		4
        /*0000*/ 	.byte	0x04, 0x37
        /*0002*/ 	.short	(.L_9 - .L_8)
.L_8:
        /*0004*/ 	.word	0x0000007c


	//----- nvinfo : EIATTR_KPARAM_INFO
	.align		4
.L_9:
        /*0008*/ 	.byte	0x04, 0x17
        /*000a*/ 	.short	(.L_11 - .L_10)
.L_10:
        /*000c*/ 	.word	0x00000000
        /*0010*/ 	.short	0x0003
        /*0012*/ 	.short	0x0018
        /*0014*/ 	.byte	0x00, 0xf0, 0x11, 0x00


	//----- nvinfo : EIATTR_KPARAM_INFO
	.align		4
.L_11:
        /*0018*/ 	.byte	0x04, 0x17
        /*001a*/ 	.short	(.L_13 - .L_12)
.L_12:
        /*001c*/ 	.word	0x00000000
        /*0020*/ 	.short	0x0002
        /*0022*/ 	.short	0x0010
        /*0024*/ 	.byte	0x00, 0xf4, 0x21, 0x00


	//----- nvinfo : EIATTR_KPARAM_INFO
	.align		4
.L_13:
        /*0028*/ 	.byte	0x04, 0x17
        /*002a*/ 	.short	(.L_15 - .L_14)
.L_14:
        /*002c*/ 	.word	0x00000000
        /*0030*/ 	.short	0x0001
        /*0032*/ 	.short	0x0008
        /*0034*/ 	.byte	0x00, 0xf4, 0x21, 0x00


	//----- nvinfo : EIATTR_KPARAM_INFO
	.align		4
.L_15:
        /*0038*/ 	.byte	0x04, 0x17
        /*003a*/ 	.short	(.L_17 - .L_16)
.L_16:
        /*003c*/ 	.word	0x00000000
        /*0040*/ 	.short	0x0000
        /*0042*/ 	.short	0x0000
        /*0044*/ 	.byte	0x00, 0xf4, 0x21, 0x00


	//----- nvinfo : EIATTR_SPARSE_MMA_MASK
	.align		4
.L_17:
        /*0048*/ 	.byte	0x03, 0x50
        /*004a*/ 	.short	0x0000


	//----- nvinfo : EIATTR_MAXREG_COUNT
	.align		4
        /*004c*/ 	.byte	0x03, 0x1b
        /*004e*/ 	.short	0x00ff


	//----- nvinfo : EIATTR_EXIT_INSTR_OFFSETS
	.align		4
        /*0050*/ 	.byte	0x04, 0x1c
        /*0052*/ 	.short	(.L_19 - .L_18)


	//   ....[0]....
.L_18:
        /*0054*/ 	.word	0x00000330


	//   ....[1]....
        /*0058*/ 	.word	0x00000350


	//----- nvinfo : EIATTR_REQNTID
	.align		4
.L_19:
        /*005c*/ 	.byte	0x04, 0x10
        /*005e*/ 	.short	(.L_21 - .L_20)
.L_20:
        /*0060*/ 	.word	0x00000080
        /*0064*/ 	.word	0x00000001
        /*0068*/ 	.word	0x00000001


	//----- nvinfo : EIATTR_CBANK_PARAM_SIZE
	.align		4
.L_21:
        /*006c*/ 	.byte	0x03, 0x19
        /*006e*/ 	.short	0x001c


	//----- nvinfo : EIATTR_PARAM_CBANK
	.align		4
        /*0070*/ 	.byte	0x04, 0x0a
        /*0072*/ 	.short	(.L_23 - .L_22)
	.align		4
.L_22:
        /*0074*/ 	.word	index@(.nv.constant0.triton_poi_fused_convolution_leaky_relu_reflection_pad2d_1)
        /*0078*/ 	.short	0x0210
        /*007a*/ 	.short	0x001c


	//----- nvinfo : EIATTR_SW_WAR
	.align		4
.L_23:
        /*007c*/ 	.byte	0x04, 0x36
        /*007e*/ 	.short	(.L_25 - .L_24)
.L_24:
        /*0080*/ 	.word	0x00000008
.L_25:


//--------------------- .nv.callgraph             --------------------------
	.section	.nv.callgraph,"",@"SHT_CUDA_CALLGRAPH"
	.align	4
	.sectionentsize	8
	.align		4
        /*0000*/ 	.word	0x00000000
	.align		4
        /*0004*/ 	.word	0xffffffff
	.align		4
        /*0008*/ 	.word	0x00000000
	.align		4
        /*000c*/ 	.word	0xfffffffe
	.align		4
        /*0010*/ 	.word	0x00000000
	.align		4
        /*0014*/ 	.word	0xfffffffd
	.align		4
        /*0018*/ 	.word	0x00000000
	.align		4
        /*001c*/ 	.word	0xfffffffc


//--------------------- .text.triton_poi_fused_convolution_leaky_relu_reflection_pad2d_1 --------------------------
	.section	.text.triton_poi_fused_convolution_leaky_relu_reflection_pad2d_1,"ax",@progbits
	.align	128
        .global         triton_poi_fused_convolution_leaky_relu_reflection_pad2d_1
        .type           triton_poi_fused_convolution_leaky_relu_reflection_pad2d_1,@function
        .size           triton_poi_fused_convolution_leaky_relu_reflection_pad2d_1,(.L_x_1 - triton_poi_fused_convolution_leaky_relu_reflection_pad2d_1)
        .other          triton_poi_fused_convolution_leaky_relu_reflection_pad2d_1,@"STO_CUDA_ENTRY STV_DEFAULT"
triton_poi_fused_convolution_leaky_relu_reflection_pad2d_1:
.text.triton_poi_fused_convolution_leaky_relu_reflection_pad2d_1:
[----:B------:R-:W0:Y:S02]  /*0000*/  LDC R1, c[0x0][0x28] ;  /* 0x00000a00ff017b82 */ /* 0x000e240000000800 */
[----:B------:R-:W1:Y:S01]  /*0010*/  S2R R0, SR_TID.X ;  /* 0x0000000000007919 */ /* 0x000e620000002100 */
[----:B------:R-:W-:Y:S01]  /*0020*/  ULDC.64 UR4, c[0x0][0x210] ;  /* 0x0000840000047ab9 */ /* 0x000fe20000000a00 */
[----:B------:R-:W2:Y:S01]  /*0030*/  S2R R3, SR_CTAID.X ;  /* 0x0000000000037919 */ /* 0x000ea20000002500 */
[----:B-1----:R-:W-:-:S05]  /*0040*/  LOP3.LUT R0, R0, 0x7f, RZ, 0xc0, !PT ;  /* 0x0000007f00007812 */ /* 0x002fca00078ec0ff */
[----:B--2---:R-:W-:-:S04]  /*0050*/  IMAD R0, R3, 0x80, R0 ;  /* 0x0000008003007824 */ /* 0x004fc800078e0200 */
[C---:B------:R-:W-:Y:S01]  /*0060*/  IMAD.HI R2, R0.reuse, 0x66666667, RZ ;  /* 0x6666666700027827 */ /* 0x040fe200078e02ff */
[----:B------:R-:W-:-:S04]  /*0070*/  ISETP.GE.AND P0, PT, R0, 0x190, PT ;  /* 0x000001900000780c */ /* 0x000fc80003f06270 */
[----:B------:R-:W-:-:S04]  /*0080*/  SHF.R.S32.HI R3, RZ, 0x1, R2 ;  /* 0x00000001ff037819 */ /* 0x000fc80000011402 */
[----:B------:R-:W-:-:S05]  /*0090*/  LEA.HI R3, R2, R3, RZ, 0x1 ;  /* 0x0000000302037211 */ /* 0x000fca00078f08ff */
[----:B------:R-:W-:-:S05]  /*00a0*/  IMAD.HI R2, R3, 0x66666667, RZ ;  /* 0x6666666703027827 */ /* 0x000fca00078e02ff */
[----:B------:R-:W-:-:S04]  /*00b0*/  SHF.R.S32.HI R5, RZ, 0x1, R2 ;  /* 0x00000001ff057819 */ /* 0x000fc80000011402 */
[----:B------:R-:W-:Y:S01]  /*00c0*/  LEA.HI R5, R2, R5, RZ, 0x1 ;  /* 0x0000000502057211 */ /* 0x000fe200078f08ff */
[----:B------:R-:W-:-:S04]  /*00d0*/  IMAD R2, R3, 0x5, RZ ;  /* 0x0000000503027824 */ /* 0x000fc800078e02ff */
[----:B------:R-:W-:-:S05]  /*00e0*/  IMAD R5, R5, 0x5, RZ ;  /* 0x0000000505057824 */ /* 0x000fca00078e02ff */
[----:B------:R-:W-:-:S05]  /*00f0*/  LOP3.LUT R4, RZ, R5, RZ, 0x33, !PT ;  /* 0x00000005ff047212 */ /* 0x000fca00078e33ff */
[----:B------:R-:W-:Y:S01]  /*0100*/  IMAD.IADD R4, R3, 0x1, R4 ;  /* 0x0000000103047824 */ /* 0x000fe200078e0204 */
[----:B------:R-:W-:-:S04]  /*0110*/  LOP3.LUT R3, RZ, R2, RZ, 0x33, !PT ;  /* 0x00000002ff037212 */ /* 0x000fc800078e33ff */
[----:B------:R-:W-:Y:S01]  /*0120*/  IABS R6, R4 ;  /* 0x0000000400067213 */ /* 0x000fe20000000000 */
[C---:B------:R-:W-:Y:S02]  /*0130*/  IMAD.IADD R3, R0.reuse, 0x1, R3 ;  /* 0x0000000100037824 */ /* 0x040fe400078e0203 */
[----:B------:R-:W-:-:S03]  /*0140*/  IMAD.HI R4, R0, 0x51eb851f, RZ ;  /* 0x51eb851f00047827 */ /* 0x000fc600078e02ff */
[----:B------:R-:W-:Y:S01]  /*0150*/  IABS R7, R3 ;  /* 0x0000000300077213 */ /* 0x000fe20000000000 */
[----:B------:R-:W-:Y:S01]  /*0160*/  VIADD R6, R6, 0xfffffffe ;  /* 0xfffffffe06067836 */ /* 0x000fe20000000000 */
[----:B------:R-:W1:Y:S01]  /*0170*/  LDC.64 R2, c[0x0][0x218] ;  /* 0x00008600ff027b82 */ /* 0x000e620000000a00 */
[----:B------:R-:W-:-:S03]  /*0180*/  SHF.R.U32.HI R5, RZ, 0x1f, R4 ;  /* 0x0000001fff057819 */ /* 0x000fc60000011604 */
[----:B------:R-:W-:Y:S01]  /*0190*/  IABS R8, R6 ;  /* 0x0000000600087213 */ /* 0x000fe20000000000 */
[----:B------:R-:W-:Y:S01]  /*01a0*/  VIADD R6, R7, 0xfffffffe ;  /* 0xfffffffe07067836 */ /* 0x000fe20000000000 */
[----:B------:R-:W-:-:S04]  /*01b0*/  LEA.HI.SX32 R5, R4, R5, 0x1d ;  /* 0x0000000504057211 */ /* 0x000fc800078feaff */
[----:B------:R-:W-:Y:S01]  /*01c0*/  IABS R9, R6 ;  /* 0x0000000600097213 */ /* 0x000fe20000000000 */
[C---:B------:R-:W-:Y:S01]  /*01d0*/  IMAD R7, R5.reuse, 0x9, RZ ;  /* 0x0000000905077824 */ /* 0x040fe200078e02ff */
[----:B------:R-:W-:Y:S01]  /*01e0*/  LEA.HI R4, R5, R5, RZ, 0x2 ;  /* 0x0000000505047211 */ /* 0x000fe200078f10ff */
[----:B------:R-:W-:-:S03]  /*01f0*/  IMAD R6, R8, -0x3, RZ ;  /* 0xfffffffd08067824 */ /* 0x000fc600078e02ff */
[----:B------:R-:W-:Y:S02]  /*0200*/  SHF.R.S32.HI R8, RZ, 0x1f, R7 ;  /* 0x0000001fff087819 */ /* 0x000fe40000011407 */
[--C-:B------:R-:W-:Y:S02]  /*0210*/  IADD3 R10, P1, P2, R6, R7, -R9.reuse ;  /* 0x00000007060a7210 */ /* 0x100fe40007a3e809 */
[----:B------:R-:W-:Y:S02]  /*0220*/  LOP3.LUT R4, R4, 0xfffffffc, RZ, 0xc0, !PT ;  /* 0xfffffffc04047812 */ /* 0x000fe400078ec0ff */
[----:B------:R-:W-:Y:S02]  /*0230*/  SHF.R.S32.HI R7, RZ, 0x1f, R9 ;  /* 0x0000001fff077819 */ /* 0x000fe40000011409 */
[----:B------:R-:W-:Y:S01]  /*0240*/  SHF.R.S32.HI R6, RZ, 0x1f, R6 ;  /* 0x0000001fff067819 */ /* 0x000fe20000011406 */
[----:B------:R-:W-:-:S03]  /*0250*/  IMAD.IADD R5, R5, 0x1, -R4 ;  /* 0x0000000105057824 */ /* 0x000fc600078e0a04 */
[----:B------:R-:W-:Y:S02]  /*0260*/  IADD3.X R7, R6, R8, ~R7, P1, P2 ;  /* 0x0000000806077210 */ /* 0x000fe40000fe4c07 */
[----:B------:R-:W-:Y:S02]  /*0270*/  CS2R R8, SRZ ;  /* 0x0000000000087805 */ /* 0x000fe4000001ff00 */
[C---:B------:R-:W-:Y:S01]  /*0280*/  LEA R6, P1, R10.reuse, UR4, 0x2 ;  /* 0x000000040a067c11 */ /* 0x040fe2000f8210ff */
[----:B-1----:R-:W-:Y:S02]  /*0290*/  IMAD.WIDE R2, R5, 0x4, R2 ;  /* 0x0000000405027825 */ /* 0x002fe400078e0202 */
[----:B------:R-:W1:Y:S01]  /*02a0*/  LDC.64 R4, c[0x0][0x220] ;  /* 0x00008800ff047b82 */ /* 0x000e620000000a00 */
[----:B------:R-:W-:Y:S01]  /*02b0*/  LEA.HI.X R7, R10, UR5, R7, 0x2, P1 ;  /* 0x000000050a077c11 */ /* 0x000fe200088f1407 */
[----:B------:R-:W-:Y:S02]  /*02c0*/  ULDC.64 UR4, c[0x0][0x208] ;  /* 0x0000820000047ab9 */ /* 0x000fe40000000a00 */
[----:B------:R-:W2:Y:S04]  /*02d0*/  @!P0 LDG.E.EL R9, desc[UR4][R2.64] ;  /* 0x0000000402098981 */ /* 0x000ea8000c2e1900 */
[----:B------:R-:W2:Y:S01]  /*02e0*/  @!P0 LDG.E.EL R8, desc[UR4][R6.64+0x20] ;  /* 0x0000200406088981 */ /* 0x000ea2000c2e1900 */
[----:B-1----:R-:W-:Y:S01]  /*02f0*/  IMAD.WIDE R4, R0, 0x4, R4 ;  /* 0x0000000400047825 */ /* 0x002fe200078e0204 */
[----:B--2---:R-:W-:-:S03]  /*0300*/  FSETP.GT.AND P1, PT, R8, -R9, PT ;  /* 0x800000090800720b */ /* 0x004fc60003f24000 */
[----:B------:R-:W-:-:S10]  /*0310*/  FADD R9, R9, R8 ;  /* 0x0000000809097221 */ /* 0x000fd40000000000 */
[----:B------:R-:W-:Y:S01]  /*0320*/  @!P1 FMUL R9, R9, 0.20000000298023223877 ;  /* 0x3e4ccccd09099820 */ /* 0x000fe20000400000 */
[----:B------:R-:W-:Y:S06]  /*0330*/  @P0 EXIT ;  /* 0x000000000000094d */ /* 0x000fec0003800000 */
[----:B------:R-:W-:Y:S01]  /*0340*/  STG.E desc[UR4][R4.64], R9 ;  /* 0x0000000904007986 */ /* 0x000fe2000c101904 */
[----:B------:R-:W-:Y:S05]  /*0350*/  EXIT ;  /* 0x000000000000794d */ /* 0x000fea0003800000 */
.L_x_0:
[----:B------:R-:W-:-:S00]  /*0360*/  BRA `(.L_x_0) ;  /* 0xfffffffc00fc7947 */ /* 0x000fc0000383ffff */
[----:B------:R-:W-:-:S00]  /*0370*/  NOP ;  /* 0x0000000000007918 */ /* 0x000fc00000000000 */
        /* <DEDUP_REMOVED lines=8> */
.L_x_1:


//--------------------- .nv.constant0.triton_poi_fused_convolution_leaky_relu_reflection_pad2d_1 --------------------------
	.section	.nv.constant0.triton_poi_fused_convolution_leaky_relu_reflection_pad2d_1,"a",@progbits
	.sectionflags	@""
	.align	4
.nv.constant0.triton_poi_fused_convolution_leaky_relu_reflection_pad2d_1:
	.zero		556
